//
// Generated by NVIDIA NVVM Compiler
//
// Compiler Build ID: CL-36424714
// Cuda compilation tools, release 13.0, V13.0.88
// Based on NVVM 20.0.0
//

.version 9.0
.target sm_100
.address_size 64

	// .globl	_Z11convolutionPhS_Pfii
// _ZZ11convolutionPhS_PfiiE6filter has been demoted

.visible .entry _Z11convolutionPhS_Pfii(
	.param .u64 .ptr .align 1 _Z11convolutionPhS_Pfii_param_0,
	.param .u64 .ptr .align 1 _Z11convolutionPhS_Pfii_param_1,
	.param .u64 .ptr .align 1 _Z11convolutionPhS_Pfii_param_2,
	.param .u32 _Z11convolutionPhS_Pfii_param_3,
	.param .u32 _Z11convolutionPhS_Pfii_param_4
)
{
	.reg .pred 	%p<14>;
	.reg .b16 	%rs<14>;
	.reg .b32 	%r<132>;
	.reg .b32 	%f<100>;
	.reg .b64 	%rd<17>;
	// demoted variable
	.shared .align 4 .b8 _ZZ11convolutionPhS_PfiiE6filter[36];
	ld.param.u64 	%rd5, [_Z11convolutionPhS_Pfii_param_0];
	ld.param.u64 	%rd6, [_Z11convolutionPhS_Pfii_param_1];
	ld.param.u64 	%rd7, [_Z11convolutionPhS_Pfii_param_2];
	ld.param.u32 	%r49, [_Z11convolutionPhS_Pfii_param_3];
	ld.param.u32 	%r50, [_Z11convolutionPhS_Pfii_param_4];
	cvta.to.global.u64 	%rd1, %rd7;
	mov.u32 	%r51, %ctaid.x;
	mov.u32 	%r52, %ntid.x;
	mov.u32 	%r53, %tid.x;
	mad.lo.s32 	%r1, %r51, %r52, %r53;
	mul.lo.s32 	%r2, %r50, %r50;
	setp.eq.s32 	%p1, %r50, 0;
	@%p1 bra 	$L__BB0_6;
	max.u32 	%r3, %r2, 1;
	setp.lt.u32 	%p2, %r2, 4;
	mov.b32 	%r109, 0;
	@%p2 bra 	$L__BB0_4;
	and.b32  	%r109, %r3, -4;
	neg.s32 	%r108, %r109;
	mov.u32 	%r56, _ZZ11convolutionPhS_PfiiE6filter;
	add.s32 	%r107, %r56, 8;
	add.s64 	%rd16, %rd1, 8;
$L__BB0_3:
	ld.global.f32 	%f4, [%rd16+-8];
	st.shared.f32 	[%r107+-8], %f4;
	ld.global.f32 	%f5, [%rd16+-4];
	st.shared.f32 	[%r107+-4], %f5;
	ld.global.f32 	%f6, [%rd16];
	st.shared.f32 	[%r107], %f6;
	ld.global.f32 	%f7, [%rd16+4];
	st.shared.f32 	[%r107+4], %f7;
	add.s32 	%r108, %r108, 4;
	add.s64 	%rd16, %rd16, 16;
	add.s32 	%r107, %r107, 16;
	setp.ne.s32 	%p3, %r108, 0;
	@%p3 bra 	$L__BB0_3;
$L__BB0_4:
	and.b32  	%r57, %r3, 1;
	setp.eq.b32 	%p4, %r57, 1;
	not.pred 	%p5, %p4;
	@%p5 bra 	$L__BB0_6;
	mul.wide.u32 	%rd8, %r109, 4;
	add.s64 	%rd9, %rd1, %rd8;
	ld.global.f32 	%f8, [%rd9];
	shl.b32 	%r58, %r109, 2;
	mov.u32 	%r59, _ZZ11convolutionPhS_PfiiE6filter;
	add.s32 	%r60, %r59, %r58;
	st.shared.f32 	[%r60], %f8;
$L__BB0_6:
	bar.sync 	0;
	setp.ge.s32 	%p6, %r1, %r49;
	@%p6 bra 	$L__BB0_18;
	setp.eq.s32 	%p7, %r50, 0;
	@%p7 bra 	$L__BB0_17;
	mul.lo.s32 	%r64, %r1, 3;
	cvt.s64.s32 	%rd10, %r64;
	cvta.to.global.u64 	%rd11, %rd5;
	add.s64 	%rd12, %rd11, %rd10;
	ld.global.u8 	%rs8, [%rd12];
	cvt.rn.f32.u16 	%f1, %rs8;
	ld.global.u8 	%rs9, [%rd12+1];
	cvt.rn.f32.u16 	%f2, %rs9;
	ld.global.u8 	%rs10, [%rd12+2];
	cvt.rn.f32.u16 	%f3, %rs10;
	max.u32 	%r11, %r2, 1;
	and.b32  	%r12, %r11, 5;
	setp.lt.u32 	%p8, %r2, 8;
	mov.b32 	%r128, 0;
	@%p8 bra 	$L__BB0_11;
	and.b32  	%r128, %r11, -8;
	mov.u32 	%r67, _ZZ11convolutionPhS_PfiiE6filter;
	add.s32 	%r110, %r67, 16;
	neg.s32 	%r111, %r128;
$L__BB0_10:
	.pragma "nounroll";
	ld.shared.f32 	%f9, [%r110+-16];
	cvt.rn.f32.s32 	%f10, %r115;
	fma.rn.f32 	%f11, %f9, %f1, %f10;
	cvt.rzi.s32.f32 	%r68, %f11;
	cvt.rn.f32.s32 	%f12, %r116;
	fma.rn.f32 	%f13, %f9, %f2, %f12;
	cvt.rzi.s32.f32 	%r69, %f13;
	cvt.rn.f32.s32 	%f14, %r117;
	fma.rn.f32 	%f15, %f9, %f3, %f14;
	cvt.rzi.s32.f32 	%r70, %f15;
	ld.shared.f32 	%f16, [%r110+-12];
	cvt.rn.f32.s32 	%f17, %r68;
	fma.rn.f32 	%f18, %f16, %f1, %f17;
	cvt.rzi.s32.f32 	%r71, %f18;
	cvt.rn.f32.s32 	%f19, %r69;
	fma.rn.f32 	%f20, %f16, %f2, %f19;
	cvt.rzi.s32.f32 	%r72, %f20;
	cvt.rn.f32.s32 	%f21, %r70;
	fma.rn.f32 	%f22, %f16, %f3, %f21;
	cvt.rzi.s32.f32 	%r73, %f22;
	ld.shared.f32 	%f23, [%r110+-8];
	cvt.rn.f32.s32 	%f24, %r71;
	fma.rn.f32 	%f25, %f23, %f1, %f24;
	cvt.rzi.s32.f32 	%r74, %f25;
	cvt.rn.f32.s32 	%f26, %r72;
	fma.rn.f32 	%f27, %f23, %f2, %f26;
	cvt.rzi.s32.f32 	%r75, %f27;
	cvt.rn.f32.s32 	%f28, %r73;
	fma.rn.f32 	%f29, %f23, %f3, %f28;
	cvt.rzi.s32.f32 	%r76, %f29;
	ld.shared.f32 	%f30, [%r110+-4];
	cvt.rn.f32.s32 	%f31, %r74;
	fma.rn.f32 	%f32, %f30, %f1, %f31;
	cvt.rzi.s32.f32 	%r77, %f32;
	cvt.rn.f32.s32 	%f33, %r75;
	fma.rn.f32 	%f34, %f30, %f2, %f33;
	cvt.rzi.s32.f32 	%r78, %f34;
	cvt.rn.f32.s32 	%f35, %r76;
	fma.rn.f32 	%f36, %f30, %f3, %f35;
	cvt.rzi.s32.f32 	%r79, %f36;
	ld.shared.f32 	%f37, [%r110];
	cvt.rn.f32.s32 	%f38, %r77;
	fma.rn.f32 	%f39, %f37, %f1, %f38;
	cvt.rzi.s32.f32 	%r80, %f39;
	cvt.rn.f32.s32 	%f40, %r78;
	fma.rn.f32 	%f41, %f37, %f2, %f40;
	cvt.rzi.s32.f32 	%r81, %f41;
	cvt.rn.f32.s32 	%f42, %r79;
	fma.rn.f32 	%f43, %f37, %f3, %f42;
	cvt.rzi.s32.f32 	%r82, %f43;
	ld.shared.f32 	%f44, [%r110+4];
	cvt.rn.f32.s32 	%f45, %r80;
	fma.rn.f32 	%f46, %f44, %f1, %f45;
	cvt.rzi.s32.f32 	%r83, %f46;
	cvt.rn.f32.s32 	%f47, %r81;
	fma.rn.f32 	%f48, %f44, %f2, %f47;
	cvt.rzi.s32.f32 	%r84, %f48;
	cvt.rn.f32.s32 	%f49, %r82;
	fma.rn.f32 	%f50, %f44, %f3, %f49;
	cvt.rzi.s32.f32 	%r85, %f50;
	ld.shared.f32 	%f51, [%r110+8];
	cvt.rn.f32.s32 	%f52, %r83;
	fma.rn.f32 	%f53, %f51, %f1, %f52;
	cvt.rzi.s32.f32 	%r86, %f53;
	cvt.rn.f32.s32 	%f54, %r84;
	fma.rn.f32 	%f55, %f51, %f2, %f54;
	cvt.rzi.s32.f32 	%r87, %f55;
	cvt.rn.f32.s32 	%f56, %r85;
	fma.rn.f32 	%f57, %f51, %f3, %f56;
	cvt.rzi.s32.f32 	%r88, %f57;
	ld.shared.f32 	%f58, [%r110+12];
	cvt.rn.f32.s32 	%f59, %r86;
	fma.rn.f32 	%f60, %f58, %f1, %f59;
	cvt.rzi.s32.f32 	%r115, %f60;
	cvt.rn.f32.s32 	%f61, %r87;
	fma.rn.f32 	%f62, %f58, %f2, %f61;
	cvt.rzi.s32.f32 	%r116, %f62;
	cvt.rn.f32.s32 	%f63, %r88;
	fma.rn.f32 	%f64, %f58, %f3, %f63;
	cvt.rzi.s32.f32 	%r117, %f64;
	add.s32 	%r111, %r111, 8;
	add.s32 	%r110, %r110, 32;
	setp.ne.s32 	%p9, %r111, 0;
	@%p9 bra 	$L__BB0_10;
$L__BB0_11:
	setp.eq.s32 	%p10, %r12, 0;
	@%p10 bra 	$L__BB0_16;
	setp.lt.u32 	%p11, %r12, 4;
	@%p11 bra 	$L__BB0_14;
	shl.b32 	%r90, %r128, 2;
	mov.u32 	%r91, _ZZ11convolutionPhS_PfiiE6filter;
	add.s32 	%r92, %r91, %r90;
	ld.shared.f32 	%f65, [%r92];
	cvt.rn.f32.s32 	%f66, %r115;
	fma.rn.f32 	%f67, %f65, %f1, %f66;
	cvt.rzi.s32.f32 	%r93, %f67;
	cvt.rn.f32.s32 	%f68, %r116;
	fma.rn.f32 	%f69, %f65, %f2, %f68;
	cvt.rzi.s32.f32 	%r94, %f69;
	cvt.rn.f32.s32 	%f70, %r117;
	fma.rn.f32 	%f71, %f65, %f3, %f70;
	cvt.rzi.s32.f32 	%r95, %f71;
	ld.shared.f32 	%f72, [%r92+4];
	cvt.rn.f32.s32 	%f73, %r93;
	fma.rn.f32 	%f74, %f72, %f1, %f73;
	cvt.rzi.s32.f32 	%r96, %f74;
	cvt.rn.f32.s32 	%f75, %r94;
	fma.rn.f32 	%f76, %f72, %f2, %f75;
	cvt.rzi.s32.f32 	%r97, %f76;
	cvt.rn.f32.s32 	%f77, %r95;
	fma.rn.f32 	%f78, %f72, %f3, %f77;
	cvt.rzi.s32.f32 	%r98, %f78;
	ld.shared.f32 	%f79, [%r92+8];
	cvt.rn.f32.s32 	%f80, %r96;
	fma.rn.f32 	%f81, %f79, %f1, %f80;
	cvt.rzi.s32.f32 	%r99, %f81;
	cvt.rn.f32.s32 	%f82, %r97;
	fma.rn.f32 	%f83, %f79, %f2, %f82;
	cvt.rzi.s32.f32 	%r100, %f83;
	cvt.rn.f32.s32 	%f84, %r98;
	fma.rn.f32 	%f85, %f79, %f3, %f84;
	cvt.rzi.s32.f32 	%r101, %f85;
	ld.shared.f32 	%f86, [%r92+12];
	cvt.rn.f32.s32 	%f87, %r99;
	fma.rn.f32 	%f88, %f86, %f1, %f87;
	cvt.rn.f32.s32 	%f89, %r100;
	fma.rn.f32 	%f90, %f86, %f2, %f89;
	cvt.rn.f32.s32 	%f91, %r101;
	fma.rn.f32 	%f92, %f86, %f3, %f91;
	add.s32 	%r128, %r128, 4;
	cvt.rzi.s32.f32 	%r115, %f88;
	cvt.rzi.s32.f32 	%r116, %f90;
	cvt.rzi.s32.f32 	%r117, %f92;
$L__BB0_14:
	and.b32  	%r102, %r11, 1;
	setp.eq.b32 	%p12, %r102, 1;
	not.pred 	%p13, %p12;
	@%p13 bra 	$L__BB0_16;
	shl.b32 	%r103, %r128, 2;
	mov.u32 	%r104, _ZZ11convolutionPhS_PfiiE6filter;
	add.s32 	%r105, %r104, %r103;
	ld.shared.f32 	%f93, [%r105];
	cvt.rn.f32.s32 	%f94, %r115;
	fma.rn.f32 	%f95, %f93, %f1, %f94;
	cvt.rzi.s32.f32 	%r115, %f95;
	cvt.rn.f32.s32 	%f96, %r116;
	fma.rn.f32 	%f97, %f93, %f2, %f96;
	cvt.rzi.s32.f32 	%r116, %f97;
	cvt.rn.f32.s32 	%f98, %r117;
	fma.rn.f32 	%f99, %f93, %f3, %f98;
	cvt.rzi.s32.f32 	%r117, %f99;
$L__BB0_16:
	cvt.u16.u32 	%rs11, %r115;
	cvt.u16.u32 	%rs12, %r116;
	cvt.u16.u32 	%rs13, %r117;
$L__BB0_17:
	mul.lo.s32 	%r106, %r1, 3;
	cvt.s64.s32 	%rd13, %r106;
	cvta.to.global.u64 	%rd14, %rd6;
	add.s64 	%rd15, %rd14, %rd13;
	st.global.u8 	[%rd15], %rs11;
	st.global.u8 	[%rd15+1], %rs12;
	st.global.u8 	[%rd15+2], %rs13;
$L__BB0_18:
	ret;

}


// ===== COMPILED SASS (sm_100) =====

	.target	sm_100

	.elftype	@"ET_EXEC"


//--------------------- .note.nv.tkinfo           --------------------------
	.section	.note.nv.tkinfo,"",@"SHT_NOTE"
	.sectionflags	@"SHF_NOTE_NV_TKINFO"
	.tkinfo
        /*0018*/ 	.word	0x00000002
        /*0030*/ 	.string	""
        /*0030*/ 	.string	"ptxas"
        /*0030*/ 	.string	"Cuda compilation tools, release 13.0, V13.0.88"
        /*0030*/ 	.string	"Build cuda_13.0.r13.0/compiler.36424714_0"
        /*0030*/ 	.string	"-arch sm_100 -m 64 "



//--------------------- .note.nv.cuinfo           --------------------------
	.section	.note.nv.cuinfo,"",@"SHT_NOTE"
	.sectionflags	@"SHF_NOTE_NV_CUINFO"
        /*0018*/ 	.short	0x0002
        /*001a*/ 	.short	0x0064
        /*001c*/ 	.short	0x0082
	.zero		2


//--------------------- .nv.info                  --------------------------
	.section	.nv.info,"",@"SHT_CUDA_INFO"
	.align	4


	//----- nvinfo : EIATTR_REGCOUNT
	.align		4
        /*0000*/ 	.byte	0x04, 0x2f
        /*0002*/ 	.short	(.L_1 - .L_0)
	.align		4
.L_0:
        /*0004*/ 	.word	index@(_Z11convolutionPhS_Pfii)
        /*0008*/ 	.word	0x00000018


	//----- nvinfo : EIATTR_FRAME_SIZE
	.align		4
.L_1:
        /*000c*/ 	.byte	0x04, 0x11
        /*000e*/ 	.short	(.L_3 - .L_2)
	.align		4
.L_2:
        /*0010*/ 	.word	index@(_Z11convolutionPhS_Pfii)
        /*0014*/ 	.word	0x00000000


	//----- nvinfo : EIATTR_MIN_STACK_SIZE
	.align		4
.L_3:
        /*0018*/ 	.byte	0x04, 0x12
        /*001a*/ 	.short	(.L_5 - .L_4)
	.align		4
.L_4:
        /*001c*/ 	.word	index@(_Z11convolutionPhS_Pfii)
        /*0020*/ 	.word	0x00000000
.L_5:


//--------------------- .nv.compat                --------------------------
	.section	.nv.compat,"",@"SHT_CUDA_COMPAT_INFO"
	.align	4
        /*0000*/ 	.byte	0x02, 0x09, 0x00, 0x00, 0x02, 0x02, 0x01, 0x00, 0x02, 0x05, 0x05, 0x00, 0x03, 0x07, 0x01, 0x01
        /*0010*/ 	.byte	0x02, 0x03, 0x00, 0x00, 0x02, 0x06, 0x01, 0x00, 0x04, 0x0b, 0x08, 0x00, 0x09, 0x00, 0x00, 0x00
        /*0020*/ 	.byte	0x00, 0x00, 0x00, 0x00


//--------------------- .nv.info._Z11convolutionPhS_Pfii --------------------------
	.section	.nv.info._Z11convolutionPhS_Pfii,"",@"SHT_CUDA_INFO"
	.sectionflags	@""
	.align	4


	//----- nvinfo : EIATTR_CUDA_API_VERSION
	.align		4
        /*0000*/ 	.byte	0x04, 0x37
        /*0002*/ 	.short	(.L_7 - .L_6)
.L_6:
        /*0004*/ 	.word	0x00000082


	//----- nvinfo : EIATTR_KPARAM_INFO
	.align		4
.L_7:
        /*0008*/ 	.byte	0x04, 0x17
        /*000a*/ 	.short	(.L_9 - .L_8)
.L_8:
        /*000c*/ 	.word	0x00000000
        /*0010*/ 	.short	0x0004
        /*0012*/ 	.short	0x001c
        /*0014*/ 	.byte	0x00, 0xf0, 0x11, 0x00


	//----- nvinfo : EIATTR_KPARAM_INFO
	.align		4
.L_9:
        /*0018*/ 	.byte	0x04, 0x17
        /*001a*/ 	.short	(.L_11 - .L_10)
.L_10:
        /*001c*/ 	.word	0x00000000
        /*0020*/ 	.short	0x0003
        /*0022*/ 	.short	0x0018
        /*0024*/ 	.byte	0x00, 0xf0, 0x11, 0x00


	//----- nvinfo : EIATTR_KPARAM_INFO
	.align		4
.L_11:
        /*0028*/ 	.byte	0x04, 0x17
        /*002a*/ 	.short	(.L_13 - .L_12)
.L_12:
        /*002c*/ 	.word	0x00000000
        /*0030*/ 	.short	0x0002
        /*0032*/ 	.short	0x0010
        /*0034*/ 	.byte	0x00, 0xf5, 0x21, 0x00


	//----- nvinfo : EIATTR_KPARAM_INFO
	.align		4
.L_13:
        /*0038*/ 	.byte	0x04, 0x17
        /*003a*/ 	.short	(.L_15 - .L_14)
.L_14:
        /*003c*/ 	.word	0x00000000
        /*0040*/ 	.short	0x0001
        /*0042*/ 	.short	0x0008
        /*0044*/ 	.byte	0x00, 0xf5, 0x21, 0x00


	//----- nvinfo : EIATTR_KPARAM_INFO
	.align		4
.L_15:
        /*0048*/ 	.byte	0x04, 0x17
        /*004a*/ 	.short	(.L_17 - .L_16)
.L_16:
        /*004c*/ 	.word	0x00000000
        /*0050*/ 	.short	0x0000
        /*0052*/ 	.short	0x0000
        /*0054*/ 	.byte	0x00, 0xf5, 0x21, 0x00


	//----- nvinfo : EIATTR_SPARSE_MMA_MASK
	.align		4
.L_17:
        /*0058*/ 	.byte	0x03, 0x50
        /*005a*/ 	.short	0x0000


	//----- nvinfo : EIATTR_MAXREG_COUNT
	.align		4
        /*005c*/ 	.byte	0x03, 0x1b
        /*005e*/ 	.short	0x00ff


	//----- nvinfo : EIATTR_NUM_BARRIERS
	.align		4
        /*0060*/ 	.byte	0x02, 0x4c
        /*0062*/ 	.byte	0x01
	.zero		1


	//----- nvinfo : EIATTR_MERCURY_ISA_VERSION
	.align		4
        /*0064*/ 	.byte	0x03, 0x5f
        /*0066*/ 	.short	0x0101


	//----- nvinfo : EIATTR_VRC_CTA_INIT_COUNT
	.align		4
        /*0068*/ 	.byte	0x02, 0x4a
	.zero		1
	.zero		1


	//----- nvinfo : EIATTR_EXIT_INSTR_OFFSETS
	.align		4
        /*006c*/ 	.byte	0x04, 0x1c
        /*006e*/ 	.short	(.L_19 - .L_18)


	//   ....[0]....
.L_18:
        /*0070*/ 	.word	0x00000740


	//   ....[1]....
        /*0074*/ 	.word	0x00001200


	//----- nvinfo : EIATTR_CBANK_PARAM_SIZE
	.align		4
.L_19:
        /*0078*/ 	.byte	0x03, 0x19
        /*007a*/ 	.short	0x0020


	//----- nvinfo : EIATTR_PARAM_CBANK
	.align		4
        /*007c*/ 	.byte	0x04, 0x0a
        /*007e*/ 	.short	(.L_21 - .L_20)
	.align		4
.L_20:
        /*0080*/ 	.word	index@(.nv.constant0._Z11convolutionPhS_Pfii)
        /*0084*/ 	.short	0x0380
        /*0086*/ 	.short	0x0020


	//----- nvinfo : EIATTR_SW_WAR
	.align		4
.L_21:
        /*0088*/ 	.byte	0x04, 0x36
        /*008a*/ 	.short	(.L_23 - .L_22)
.L_22:
        /*008c*/ 	.word	0x00000008
.L_23:


//--------------------- .nv.callgraph             --------------------------
	.section	.nv.callgraph,"",@"SHT_CUDA_CALLGRAPH"
	.align	4
	.sectionentsize	8
	.align		4
        /*0000*/ 	.word	0x00000000
	.align		4
        /*0004*/ 	.word	0xffffffff
	.align		4
        /*0008*/ 	.word	0x00000000
	.align		4
        /*000c*/ 	.word	0xfffffffe
	.align		4
        /*0010*/ 	.word	0x00000000
	.align		4
        /*0014*/ 	.word	0xfffffffd
	.align		4
        /*0018*/ 	.word	0x00000000
	.align		4
        /*001c*/ 	.word	0xfffffffc


//--------------------- .text._Z11convolutionPhS_Pfii --------------------------
	.section	.text._Z11convolutionPhS_Pfii,"ax",@progbits
	.align	128
        .global         _Z11convolutionPhS_Pfii
        .type           _Z11convolutionPhS_Pfii,@function
        .size           _Z11convolutionPhS_Pfii,(.L_x_11 - _Z11convolutionPhS_Pfii)
        .other          _Z11convolutionPhS_Pfii,@"STO_CUDA_ENTRY STV_DEFAULT"
_Z11convolutionPhS_Pfii:
.text._Z11convolutionPhS_Pfii:
[----:B------:R-:W-:Y:S01]  /*0000*/  LDC R1, c[0x0][0x37c] ;  /* 0x0000df00ff017b82 */ /* 0x000fe20000000800 */
[----:B------:R-:W0:Y:S01]  /*0010*/  S2R R3, SR_TID.X ;  /* 0x0000000000037919 */ /* 0x000e220000002100 */
[----:B------:R-:W1:Y:S06]  /*0020*/  LDCU UR5, c[0x0][0x39c] ;  /* 0x00007380ff0577ac */ /* 0x000e6c0008000800 */
[----:B------:R-:W0:Y:S01]  /*0030*/  S2UR UR4, SR_CTAID.X ;  /* 0x00000000000479c3 */ /* 0x000e220000002500 */
[----:B------:R-:W2:Y:S07]  /*0040*/  LDCU.64 UR12, c[0x0][0x358] ;  /* 0x00006b00ff0c77ac */ /* 0x000eae0008000a00 */
[----:B------:R-:W0:Y:S01]  /*0050*/  LDC R0, c[0x0][0x360] ;  /* 0x0000d800ff007b82 */ /* 0x000e220000000800 */
[----:B-1----:R-:W-:-:S02]  /*0060*/  UISETP.NE.AND UP1, UPT, UR5, URZ, UPT ;  /* 0x000000ff0500728c */ /* 0x002fc4000bf25270 */
[----:B------:R-:W-:Y:S01]  /*0070*/  UIMAD UR10, UR5, UR5, URZ ;  /* 0x00000005050a72a4 */ /* 0x000fe2000f8e02ff */
[----:B0-----:R-:W-:-:S06]  /*0080*/  IMAD R0, R0, UR4, R3 ;  /* 0x0000000400007c24 */ /* 0x001fcc000f8e0203 */
[----:B--2---:R-:W-:Y:S05]  /*0090*/  BRA.U !UP1, `(.L_x_0) ;  /* 0x00000005099c7547 */ /* 0x004fea000b800000 */
[----:B------:R-:W-:Y:S01]  /*00a0*/  UISETP.LT.U32.AND UP0, UPT, UR10, 0x1, UPT ;  /* 0x000000010a00788c */ /* 0x000fe2000bf01070 */
[----:B------:R-:W-:-:S03]  /*00b0*/  IMAD.MOV.U32 R2, RZ, RZ, RZ ;  /* 0x000000ffff027224 */ /* 0x000fc600078e00ff */
[----:B------:R-:W-:Y:S02]  /*00c0*/  USEL UR6, UR10, 0x1, !UP0 ;  /* 0x000000010a067887 */ /* 0x000fe4000c000000 */
[----:B------:R-:W-:-:S09]  /*00d0*/  UISETP.GE.U32.AND UP0, UPT, UR10, 0x4, UPT ;  /* 0x000000040a00788c */ /* 0x000fd2000bf06070 */
[----:B------:R-:W-:Y:S05]  /*00e0*/  BRA.U !UP0, `(.L_x_1) ;  /* 0x00000005085c7547 */ /* 0x000fea000b800000 */
[----:B------:R-:W0:Y:S01]  /*00f0*/  S2UR UR7, SR_CgaCtaId ;  /* 0x00000000000779c3 */ /* 0x000e220000008800 */
[----:B------:R-:W1:Y:S01]  /*0100*/  LDCU.64 UR8, c[0x0][0x390] ;  /* 0x00007200ff0877ac */ /* 0x000e620008000a00 */
[----:B------:R-:W-:Y:S01]  /*0110*/  ULOP3.LUT UR11, UR6, 0xfffffffc, URZ, 0xc0, !UPT ;  /* 0xfffffffc060b7892 */ /* 0x000fe2000f8ec0ff */
[----:B------:R-:W-:-:S05]  /*0120*/  UMOV UR5, 0x400 ;  /* 0x0000040000057882 */ /* 0x000fca0000000000 */
[----:B------:R-:W-:Y:S01]  /*0130*/  IMAD.U32 R2, RZ, RZ, UR11 ;  /* 0x0000000bff027e24 */ /* 0x000fe2000f8e00ff */
[----:B-1----:R-:W-:Y:S02]  /*0140*/  UIADD3 UR4, UP0, UPT, UR8, 0x8, URZ ;  /* 0x0000000808047890 */ /* 0x002fe4000ff1e0ff */
[----:B------:R-:W-:Y:S02]  /*0150*/  UIADD3 UR8, UPT, UPT, -UR11, URZ, URZ ;  /* 0x000000ff0b087290 */ /* 0x000fe4000fffe1ff */
[----:B0-----:R-:W-:Y:S02]  /*0160*/  ULEA UR7, UR7, UR5, 0x18 ;  /* 0x0000000507077291 */ /* 0x001fe4000f8ec0ff */
[----:B------:R-:W-:Y:S01]  /*0170*/  IMAD.U32 R4, RZ, RZ, UR4 ;  /* 0x00000004ff047e24 */ /* 0x000fe2000f8e00ff */
[----:B------:R-:W-:Y:S02]  /*0180*/  UIADD3.X UR5, UPT, UPT, URZ, UR9, URZ, UP0, !UPT ;  /* 0x00000009ff057290 */ /* 0x000fe400087fe4ff */
[----:B------:R-:W-:-:S02]  /*0190*/  UISETP.GE.AND UP0, UPT, UR8, URZ, UPT ;  /* 0x000000ff0800728c */ /* 0x000fc4000bf06270 */
[----:B------:R-:W-:Y:S02]  /*01a0*/  UIADD3 UR7, UPT, UPT, UR7, 0x8, URZ ;  /* 0x0000000807077890 */ /* 0x000fe4000fffe0ff */
[----:B------:R-:W-:-:S05]  /*01b0*/  IMAD.U32 R5, RZ, RZ, UR5 ;  /* 0x00000005ff057e24 */ /* 0x000fca000f8e00ff */
[----:B------:R-:W-:Y:S05]  /*01c0*/  BRA.U UP0, `(.L_x_2) ;  /* 0x0000000100ec7547 */ /* 0x000fea000b800000 */
[----:B------:R-:W-:Y:S02]  /*01d0*/  UIADD3 UR4, UPT, UPT, -UR8, URZ, URZ ;  /* 0x000000ff08047290 */ /* 0x000fe4000fffe1ff */
[----:B------:R-:W-:Y:S02]  /*01e0*/  UPLOP3.LUT UP0, UPT, UPT, UPT, UPT, 0x80, 0x8 ;  /* 0x000000000008789c */ /* 0x000fe40003f0f070 */
[----:B------:R-:W-:-:S09]  /*01f0*/  UISETP.GT.AND UP2, UPT, UR4, 0xc, UPT ;  /* 0x0000000c0400788c */ /* 0x000fd2000bf44270 */
[----:B------:R-:W-:Y:S05]  /*0200*/  BRA.U !UP2, `(.L_x_3) ;  /* 0x000000010a7c7547 */ /* 0x000fea000b800000 */
[----:B------:R-:W-:-:S11]  /*0210*/  UPLOP3.LUT UP0, UPT, UPT, UPT, UPT, 0x40, 0x4 ;  /* 0x000000000004789c */ /* 0x000fd60003f0e870 */
.L_x_4:
[----:B0-----:R-:W2:Y:S04]  /*0220*/  LDG.E R6, desc[UR12][R4.64+-0x8] ;  /* 0xfffff80c04067981 */ /* 0x001ea8000c1e1900 */
[----:B------:R-:W2:Y:S04]  /*0230*/  LDG.E R7, desc[UR12][R4.64+-0x4] ;  /* 0xfffffc0c04077981 */ /* 0x000ea8000c1e1900 */
[----:B------:R-:W3:Y:S04]  /*0240*/  LDG.E R8, desc[UR12][R4.64] ;  /* 0x0000000c04087981 */ /* 0x000ee8000c1e1900 */
[----:B------:R-:W3:Y:S04]  /*0250*/  LDG.E R9, desc[UR12][R4.64+0x4] ;  /* 0x0000040c04097981 */ /* 0x000ee8000c1e1900 */
[----:B------:R-:W4:Y:S04]  /*0260*/  LDG.E R10, desc[UR12][R4.64+0x8] ;  /* 0x0000080c040a7981 */ /* 0x000f28000c1e1900 */
[----:B------:R-:W4:Y:S04]  /*0270*/  LDG.E R11, desc[UR12][R4.64+0xc] ;  /* 0x00000c0c040b7981 */ /* 0x000f28000c1e1900 */
[----:B------:R-:W5:Y:S04]  /*0280*/  LDG.E R12, desc[UR12][R4.64+0x10] ;  /* 0x0000100c040c7981 */ /* 0x000f68000c1e1900 */
        /* <DEDUP_REMOVED lines=8> */
[----:B------:R0:W5:Y:S01]  /*0310*/  LDG.E R21, desc[UR12][R4.64+0x34] ;  /* 0x0000340c04157981 */ /* 0x000162000c1e1900 */
[----:B------:R-:W-:-:S04]  /*0320*/  UIADD3 UR8, UPT, UPT, UR8, 0x10, URZ ;  /* 0x0000001008087890 */ /* 0x000fc8000fffe0ff */
[----:B------:R-:W-:Y:S01]  /*0330*/  UISETP.GE.AND UP2, UPT, UR8, -0xc, UPT ;  /* 0xfffffff40800788c */ /* 0x000fe2000bf46270 */
[----:B0-----:R-:W-:-:S04]  /*0340*/  IADD3 R4, P0, PT, R4, 0x40, RZ ;  /* 0x0000004004047810 */ /* 0x001fc80007f1e0ff */
[----:B------:R-:W-:Y:S01]  /*0350*/  IADD3.X R5, PT, PT, RZ, R5, RZ, P0, !PT ;  /* 0x00000005ff057210 */ /* 0x000fe200007fe4ff */
[----:B--2---:R0:W-:Y:S04]  /*0360*/  STS.64 [UR7+-0x8], R6 ;  /* 0xfffff806ff007988 */ /* 0x0041e80008000a07 */
[----:B---3--:R0:W-:Y:S04]  /*0370*/  STS.64 [UR7], R8 ;  /* 0x00000008ff007988 */ /* 0x0081e80008000a07 */
[----:B----4-:R0:W-:Y:S04]  /*0380*/  STS.64 [UR7+0x8], R10 ;  /* 0x0000080aff007988 */ /* 0x0101e80008000a07 */
[----:B-----5:R0:W-:Y:S04]  /*0390*/  STS.64 [UR7+0x10], R12 ;  /* 0x0000100cff007988 */ /* 0x0201e80008000a07 */
[----:B------:R0:W-:Y:S04]  /*03a0*/  STS.64 [UR7+0x18], R14 ;  /* 0x0000180eff007988 */ /* 0x0001e80008000a07 */
[----:B------:R0:W-:Y:S04]  /*03b0*/  STS.64 [UR7+0x20], R16 ;  /* 0x00002010ff007988 */ /* 0x0001e80008000a07 */
[----:B------:R0:W-:Y:S04]  /*03c0*/  STS.64 [UR7+0x28], R18 ;  /* 0x00002812ff007988 */ /* 0x0001e80008000a07 */
[----:B------:R0:W-:Y:S01]  /*03d0*/  STS.64 [UR7+0x30], R20 ;  /* 0x00003014ff007988 */ /* 0x0001e20008000a07 */
[----:B------:R-:W-:Y:S01]  /*03e0*/  UIADD3 UR7, UPT, UPT, UR7, 0x40, URZ ;  /* 0x0000004007077890 */ /* 0x000fe2000fffe0ff */
[----:B------:R-:W-:Y:S11]  /*03f0*/  BRA.U !UP2, `(.L_x_4) ;  /* 0xfffffffd0a887547 */ /* 0x000ff6000b83ffff */
.L_x_3:
[----:B------:R-:W-:-:S04]  /*0400*/  UIADD3 UR4, UPT, UPT, -UR8, URZ, URZ ;  /* 0x000000ff08047290 */ /* 0x000fc8000fffe1ff */
[----:B------:R-:W-:-:S09]  /*0410*/  UISETP.GT.AND UP2, UPT, UR4, 0x4, UPT ;  /* 0x000000040400788c */ /* 0x000fd2000bf44270 */
[----:B------:R-:W-:Y:S05]  /*0420*/  BRA.U !UP2, `(.L_x_5) ;  /* 0x000000010a4c7547 */ /* 0x000fea000b800000 */
[----:B0-----:R-:W2:Y:S04]  /*0430*/  LDG.E R6, desc[UR12][R4.64+-0x8] ;  /* 0xfffff80c04067981 */ /* 0x001ea8000c1e1900 */
[----:B------:R-:W2:Y:S04]  /*0440*/  LDG.E R7, desc[UR12][R4.64+-0x4] ;  /* 0xfffffc0c04077981 */ /* 0x000ea8000c1e1900 */
[----:B------:R-:W3:Y:S04]  /*0450*/  LDG.E R8, desc[UR12][R4.64] ;  /* 0x0000000c04087981 */ /* 0x000ee8000c1e1900 */
[----:B------:R-:W3:Y:S04]  /*0460*/  LDG.E R9, desc[UR12][R4.64+0x4] ;  /* 0x0000040c04097981 */ /* 0x000ee8000c1e1900 */
[----:B------:R-:W4:Y:S04]  /*0470*/  LDG.E R10, desc[UR12][R4.64+0x8] ;  /* 0x0000080c040a7981 */ /* 0x000f28000c1e1900 */
[----:B------:R-:W4:Y:S04]  /*0480*/  LDG.E R11, desc[UR12][R4.64+0xc] ;  /* 0x00000c0c040b7981 */ /* 0x000f28000c1e1900 */
[----:B------:R-:W5:Y:S04]  /*0490*/  LDG.E R12, desc[UR12][R4.64+0x10] ;  /* 0x0000100c040c7981 */ /* 0x000f68000c1e1900 */
[----:B------:R0:W5:Y:S01]  /*04a0*/  LDG.E R13, desc[UR12][R4.64+0x14] ;  /* 0x0000140c040d7981 */ /* 0x000162000c1e1900 */
[----:B------:R-:W-:Y:S01]  /*04b0*/  IADD3 R3, P0, PT, R4, 0x20, RZ ;  /* 0x0000002004037810 */ /* 0x000fe20007f1e0ff */
[----:B------:R-:W-:-:S02]  /*04c0*/  UIADD3 UR8, UPT, UPT, UR8, 0x8, URZ ;  /* 0x0000000808087890 */ /* 0x000fc4000fffe0ff */
[----:B------:R-:W-:Y:S02]  /*04d0*/  UPLOP3.LUT UP0, UPT, UPT, UPT, UPT, 0x40, 0x4 ;  /* 0x000000000004789c */ /* 0x000fe40003f0e870 */
[----:B------:R-:W-:Y:S02]  /*04e0*/  IMAD.X R14, RZ, RZ, R5, P0 ;  /* 0x000000ffff0e7224 */ /* 0x000fe400000e0605 */
[----:B0-----:R-:W-:-:S03]  /*04f0*/  IMAD.MOV.U32 R4, RZ, RZ, R3 ;  /* 0x000000ffff047224 */ /* 0x001fc600078e0003 */
[----:B------:R-:W-:Y:S01]  /*0500*/  MOV R5, R14 ;  /* 0x0000000e00057202 */ /* 0x000fe20000000f00 */
[----:B--2---:R1:W-:Y:S04]  /*0510*/  STS.64 [UR7+-0x8], R6 ;  /* 0xfffff806ff007988 */ /* 0x0043e80008000a07 */
[----:B---3--:R1:W-:Y:S04]  /*0520*/  STS.64 [UR7], R8 ;  /* 0x00000008ff007988 */ /* 0x0083e80008000a07 */
[----:B----4-:R1:W-:Y:S04]  /*0530*/  STS.64 [UR7+0x8], R10 ;  /* 0x0000080aff007988 */ /* 0x0103e80008000a07 */
[----:B-----5:R1:W-:Y:S01]  /*0540*/  STS.64 [UR7+0x10], R12 ;  /* 0x0000100cff007988 */ /* 0x0203e20008000a07 */
[----:B------:R-:W-:-:S12]  /*0550*/  UIADD3 UR7, UPT, UPT, UR7, 0x20, URZ ;  /* 0x0000002007077890 */ /* 0x000fd8000fffe0ff */
.L_x_5:
[----:B------:R-:W-:-:S09]  /*0560*/  UISETP.NE.OR UP0, UPT, UR8, URZ, UP0 ;  /* 0x000000ff0800728c */ /* 0x000fd20008705670 */
[----:B------:R-:W-:Y:S05]  /*0570*/  BRA.U !UP0, `(.L_x_1) ;  /* 0x0000000108387547 */ /* 0x000fea000b800000 */
.L_x_2:
[----:B012---:R-:W2:Y:S04]  /*0580*/  LDG.E R6, desc[UR12][R4.64+-0x8] ;  /* 0xfffff80c04067981 */ /* 0x007ea8000c1e1900 */
[----:B------:R-:W2:Y:S04]  /*0590*/  LDG.E R7, desc[UR12][R4.64+-0x4] ;  /* 0xfffffc0c04077981 */ /* 0x000ea8000c1e1900 */
[----:B------:R-:W3:Y:S04]  /*05a0*/  LDG.E R8, desc[UR12][R4.64] ;  /* 0x0000000c04087981 */ /* 0x000ee8000c1e1900 */
[----:B------:R0:W3:Y:S01]  /*05b0*/  LDG.E R9, desc[UR12][R4.64+0x4] ;  /* 0x0000040c04097981 */ /* 0x0000e2000c1e1900 */
[----:B------:R-:W-:Y:S01]  /*05c0*/  UIADD3 UR8, UPT, UPT, UR8, 0x4, URZ ;  /* 0x0000000408087890 */ /* 0x000fe2000fffe0ff */
[----:B------:R-:W-:-:S03]  /*05d0*/  IADD3 R3, P0, PT, R4, 0x10, RZ ;  /* 0x0000001004037810 */ /* 0x000fc60007f1e0ff */
[----:B------:R-:W-:Y:S02]  /*05e0*/  UISETP.NE.AND UP0, UPT, UR8, URZ, UPT ;  /* 0x000000ff0800728c */ /* 0x000fe4000bf05270 */
[----:B------:R-:W-:Y:S02]  /*05f0*/  IMAD.X R10, RZ, RZ, R5, P0 ;  /* 0x000000ffff0a7224 */ /* 0x000fe400000e0605 */
[----:B0-----:R-:W-:-:S03]  /*0600*/  IMAD.MOV.U32 R4, RZ, RZ, R3 ;  /* 0x000000ffff047224 */ /* 0x001fc600078e0003 */
[----:B------:R-:W-:Y:S01]  /*0610*/  MOV R5, R10 ;  /* 0x0000000a00057202 */ /* 0x000fe20000000f00 */
[----:B--2---:R2:W-:Y:S04]  /*0620*/  STS.64 [UR7+-0x8], R6 ;  /* 0xfffff806ff007988 */ /* 0x0045e80008000a07 */
[----:B---3--:R2:W-:Y:S01]  /*0630*/  STS.64 [UR7], R8 ;  /* 0x00000008ff007988 */ /* 0x0085e20008000a07 */
[----:B------:R-:W-:Y:S01]  /*0640*/  UIADD3 UR7, UPT, UPT, UR7, 0x10, URZ ;  /* 0x0000001007077890 */ /* 0x000fe2000fffe0ff */
[----:B------:R-:W-:Y:S11]  /*0650*/  BRA.U UP0, `(.L_x_2) ;  /* 0xfffffffd00c87547 */ /* 0x000ff6000b83ffff */
.L_x_1:
[----:B------:R-:W-:-:S04]  /*0660*/  ULOP3.LUT UR6, UR6, 0x1, URZ, 0xc0, !UPT ;  /* 0x0000000106067892 */ /* 0x000fc8000f8ec0ff */
[----:B------:R-:W-:-:S09]  /*0670*/  UISETP.NE.U32.AND UP0, UPT, UR6, 0x1, UPT ;  /* 0x000000010600788c */ /* 0x000fd2000bf05070 */
[----:B------:R-:W-:Y:S05]  /*0680*/  BRA.U UP0, `(.L_x_0) ;  /* 0x0000000100207547 */ /* 0x000fea000b800000 */
[----:B------:R-:W3:Y:S02]  /*0690*/  LDC.64 R4, c[0x0][0x390] ;  /* 0x0000e400ff047b82 */ /* 0x000ee40000000a00 */
[----:B---3--:R-:W-:-:S06]  /*06a0*/  IMAD.WIDE.U32 R4, R2, 0x4, R4 ;  /* 0x0000000402047825 */ /* 0x008fcc00078e0004 */
[----:B------:R-:W3:Y:S01]  /*06b0*/  LDG.E R4, desc[UR12][R4.64] ;  /* 0x0000000c04047981 */ /* 0x000ee2000c1e1900 */
[----:B------:R-:W-:Y:S01]  /*06c0*/  MOV R3, 0x400 ;  /* 0x0000040000037802 */ /* 0x000fe20000000f00 */
[----:B012---:R-:W0:Y:S03]  /*06d0*/  S2R R6, SR_CgaCtaId ;  /* 0x0000000000067919 */ /* 0x007e260000008800 */
[----:B0-----:R-:W-:-:S05]  /*06e0*/  LEA R3, R6, R3, 0x18 ;  /* 0x0000000306037211 */ /* 0x001fca00078ec0ff */
[----:B------:R-:W-:-:S05]  /*06f0*/  IMAD R3, R2, 0x4, R3 ;  /* 0x0000000402037824 */ /* 0x000fca00078e0203 */
[----:B---3--:R3:W-:Y:S02]  /*0700*/  STS [R3], R4 ;  /* 0x0000000403007388 */ /* 0x0087e40000000800 */
.L_x_0:
[----:B------:R-:W4:Y:S01]  /*0710*/  LDCU UR4, c[0x0][0x398] ;  /* 0x00007300ff0477ac */ /* 0x000f220008000800 */
[----:B------:R-:W-:Y:S01]  /*0720*/  BAR.SYNC.DEFER_BLOCKING 0x0 ;  /* 0x0000000000007b1d */ /* 0x000fe20000010000 */
[----:B----4-:R-:W-:-:S13]  /*0730*/  ISETP.GE.AND P0, PT, R0, UR4, PT ;  /* 0x0000000400007c0c */ /* 0x010fda000bf06270 */
[----:B------:R-:W-:Y:S05]  /*0740*/  @P0 EXIT ;  /* 0x000000000000094d */ /* 0x000fea0003800000 */
[----:B------:R-:W-:Y:S05]  /*0750*/  BRA.U !UP1, `(.L_x_6) ;  /* 0x00000009098c7547 */ /* 0x000fea000b800000 */
[----:B------:R-:W3:Y:S01]  /*0760*/  LDCU.64 UR4, c[0x0][0x380] ;  /* 0x00007000ff0477ac */ /* 0x000ee20008000a00 */
[----:B------:R-:W-:-:S05]  /*0770*/  IMAD R2, R0, 0x3, RZ ;  /* 0x0000000300027824 */ /* 0x000fca00078e02ff */
[----:B---3--:R-:W-:-:S04]  /*0780*/  IADD3 R4, P0, PT, R2, UR4, RZ ;  /* 0x0000000402047c10 */ /* 0x008fc8000ff1e0ff */
[----:B------:R-:W-:-:S05]  /*0790*/  LEA.HI.X.SX32 R5, R2, UR5, 0x1, P0 ;  /* 0x0000000502057c11 */ /* 0x000fca00080f0eff */
[----:B------:R-:W3:Y:S04]  /*07a0*/  LDG.E.U8 R2, desc[UR12][R4.64] ;  /* 0x0000000c04027981 */ /* 0x000ee8000c1e1100 */
[----:B------:R-:W4:Y:S04]  /*07b0*/  LDG.E.U8 R3, desc[UR12][R4.64+0x1] ;  /* 0x0000010c04037981 */ /* 0x000f28000c1e1100 */
[----:B01----:R-:W5:Y:S01]  /*07c0*/  LDG.E.U8 R12, desc[UR12][R4.64+0x2] ;  /* 0x0000020c040c7981 */ /* 0x003f62000c1e1100 */
[----:B------:R-:W-:Y:S01]  /*07d0*/  UISETP.LT.U32.AND UP0, UPT, UR10, 0x1, UPT ;  /* 0x000000010a00788c */ /* 0x000fe2000bf01070 */
[----:B------:R-:W-:-:S03]  /*07e0*/  UMOV UR4, URZ ;  /* 0x000000ff00047c82 */ /* 0x000fc60008000000 */
[----:B------:R-:W-:Y:S02]  /*07f0*/  USEL UR6, UR10, 0x1, !UP0 ;  /* 0x000000010a067887 */ /* 0x000fe4000c000000 */
[----:B------:R-:W-:Y:S02]  /*0800*/  UISETP.GE.U32.AND UP0, UPT, UR10, 0x8, UPT ;  /* 0x000000080a00788c */ /* 0x000fe4000bf06070 */
[----:B------:R-:W-:-:S04]  /*0810*/  ULOP3.LUT UR8, UR6, 0x5, URZ, 0xc0, !UPT ;  /* 0x0000000506087892 */ /* 0x000fc8000f8ec0ff */
[----:B------:R-:W-:Y:S01]  /*0820*/  UISETP.NE.AND UP1, UPT, UR8, URZ, UPT ;  /* 0x000000ff0800728c */ /* 0x000fe2000bf25270 */
[----:B---3--:R-:W-:Y:S02]  /*0830*/  I2FP.F32.U32 R2, R2 ;  /* 0x0000000200027245 */ /* 0x008fe40000201000 */
[----:B----4-:R-:W-:Y:S02]  /*0840*/  I2FP.F32.U32 R3, R3 ;  /* 0x0000000300037245 */ /* 0x010fe40000201000 */
[----:B-----5:R-:W-:Y:S01]  /*0850*/  I2FP.F32.U32 R12, R12 ;  /* 0x0000000c000c7245 */ /* 0x020fe20000201000 */
[----:B------:R-:W-:Y:S06]  /*0860*/  BRA.U !UP0, `(.L_x_7) ;  /* 0x0000000508507547 */ /* 0x000fec000b800000 */
[----:B------:R-:W0:Y:S01]  /*0870*/  S2UR UR7, SR_CgaCtaId ;  /* 0x00000000000779c3 */ /* 0x000e220000008800 */
[----:B------:R-:W-:Y:S01]  /*0880*/  UMOV UR5, 0x400 ;  /* 0x0000040000057882 */ /* 0x000fe20000000000 */
[----:B------:R-:W-:Y:S02]  /*0890*/  ULOP3.LUT UR4, UR6, 0xfffffff8, URZ, 0xc0, !UPT ;  /* 0xfffffff806047892 */ /* 0x000fe4000f8ec0ff */
[----:B0-----:R-:W-:Y:S02]  /*08a0*/  ULEA UR5, UR7, UR5, 0x18 ;  /* 0x0000000507057291 */ /* 0x001fe4000f8ec0ff */
[----:B------:R-:W-:Y:S02]  /*08b0*/  UIADD3 UR7, UPT, UPT, -UR4, URZ, URZ ;  /* 0x000000ff04077290 */ /* 0x000fe4000fffe1ff */
[----:B------:R-:W-:-:S12]  /*08c0*/  UIADD3 UR5, UPT, UPT, UR5, 0x10, URZ ;  /* 0x0000001005057890 */ /* 0x000fd8000fffe0ff */
.L_x_8:
[----:B--2---:R-:W0:Y:S01]  /*08d0*/  LDS.128 R4, [UR5+-0x10] ;  /* 0xfffff005ff047984 */ /* 0x004e220008000c00 */
[----:B------:R-:W-:Y:S01]  /*08e0*/  I2FP.F32.S32 R11, R8 ;  /* 0x00000008000b7245 */ /* 0x000fe20000201400 */
[----:B------:R-:W-:Y:S01]  /*08f0*/  UIADD3 UR7, UPT, UPT, UR7, 0x8, URZ ;  /* 0x0000000807077890 */ /* 0x000fe2000fffe0ff */
[----:B---3--:R-:W-:Y:S02]  /*0900*/  I2FP.F32.S32 R10, R10 ;  /* 0x0000000a000a7245 */ /* 0x008fe40000201400 */
[----:B----4-:R-:W-:Y:S01]  /*0910*/  I2FP.F32.S32 R9, R9 ;  /* 0x0000000900097245 */ /* 0x010fe20000201400 */
[----:B------:R-:W-:Y:S01]  /*0920*/  UISETP.NE.AND UP0, UPT, UR7, URZ, UPT ;  /* 0x000000ff0700728c */ /* 0x000fe2000bf05270 */
[-C--:B0-----:R-:W-:Y:S01]  /*0930*/  FFMA R11, R2, R4.reuse, R11 ;  /* 0x00000004020b7223 */ /* 0x081fe2000000000b */
[-C--:B------:R-:W-:Y:S02]  /*0940*/  FFMA R10, R3, R4.reuse, R10 ;  /* 0x00000004030a7223 */ /* 0x080fe4000000000a */
[----:B------:R-:W-:-:S03]  /*0950*/  FFMA R9, R12, R4, R9 ;  /* 0x000000040c097223 */ /* 0x000fc60000000009 */
[----:B------:R-:W0:Y:S08]  /*0960*/  F2I.TRUNC.NTZ R11, R11 ;  /* 0x0000000b000b7305 */ /* 0x000e30000020f100 */
[----:B------:R-:W1:Y:S01]  /*0970*/  F2I.TRUNC.NTZ R10, R10 ;  /* 0x0000000a000a7305 */ /* 0x000e62000020f100 */
[----:B0-----:R-:W-:-:S07]  /*0980*/  I2FP.F32.S32 R13, R11 ;  /* 0x0000000b000d7245 */ /* 0x001fce0000201400 */
[----:B------:R-:W0:Y:S01]  /*0990*/  F2I.TRUNC.NTZ R9, R9 ;  /* 0x0000000900097305 */ /* 0x000e22000020f100 */
[----:B------:R-:W-:Y:S01]  /*09a0*/  FFMA R13, R2, R5, R13 ;  /* 0x00000005020d7223 */ /* 0x000fe2000000000d */
[----:B-1----:R-:W-:-:S06]  /*09b0*/  I2FP.F32.S32 R4, R10 ;  /* 0x0000000a00047245 */ /* 0x002fcc0000201400 */
[----:B------:R-:W1:Y:S01]  /*09c0*/  F2I.TRUNC.NTZ R13, R13 ;  /* 0x0000000d000d7305 */ /* 0x000e62000020f100 */
[----:B------:R-:W-:Y:S01]  /*09d0*/  FFMA R4, R3, R5, R4 ;  /* 0x0000000503047223 */ /* 0x000fe20000000004 */
[----:B0-----:R-:W-:-:S06]  /*09e0*/  I2FP.F32.S32 R11, R9 ;  /* 0x00000009000b7245 */ /* 0x001fcc0000201400 */
[----:B------:R-:W0:Y:S01]  /*09f0*/  F2I.TRUNC.NTZ R4, R4 ;  /* 0x0000000400047305 */ /* 0x000e22000020f100 */
[----:B------:R-:W-:Y:S01]  /*0a00*/  FFMA R5, R12, R5, R11 ;  /* 0x000000050c057223 */ /* 0x000fe2000000000b */
[----:B-1----:R-:W-:-:S06]  /*0a10*/  I2FP.F32.S32 R11, R13 ;  /* 0x0000000d000b7245 */ /* 0x002fcc0000201400 */
[----:B------:R-:W1:Y:S01]  /*0a20*/  F2I.TRUNC.NTZ R5, R5 ;  /* 0x0000000500057305 */ /* 0x000e62000020f100 */
[----:B------:R-:W-:Y:S01]  /*0a30*/  FFMA R14, R2, R6, R11 ;  /* 0x00000006020e7223 */ /* 0x000fe2000000000b */
[----:B0-----:R-:W-:-:S06]  /*0a40*/  I2FP.F32.S32 R8, R4 ;  /* 0x0000000400087245 */ /* 0x001fcc0000201400 */
[----:B------:R-:W0:Y:S01]  /*0a50*/  F2I.TRUNC.NTZ R14, R14 ;  /* 0x0000000e000e7305 */ /* 0x000e22000020f100 */
[----:B------:R-:W-:Y:S02]  /*0a60*/  FFMA R15, R3, R6, R8 ;  /* 0x00000006030f7223 */ /* 0x000fe40000000008 */
[----:B------:R-:W2:Y:S01]  /*0a70*/  LDS.128 R8, [UR5] ;  /* 0x00000005ff087984 */ /* 0x000ea20008000c00 */
[----:B-1----:R-:W-:Y:S01]  /*0a80*/  I2FP.F32.S32 R13, R5 ;  /* 0x00000005000d7245 */ /* 0x002fe20000201400 */
[----:B------:R-:W-:-:S03]  /*0a90*/  UIADD3 UR5, UPT, UPT, UR5, 0x20, URZ ;  /* 0x0000002005057890 */ /* 0x000fc6000fffe0ff */
        /* <DEDUP_REMOVED lines=13> */
[----:B--2---:R-:W-:Y:S01]  /*0b70*/  FFMA R7, R2, R8, R7 ;  /* 0x0000000802077223 */ /* 0x004fe20000000007 */
        /* <DEDUP_REMOVED lines=31> */
[----:B------:R0:W3:Y:S01]  /*0d70*/  F2I.TRUNC.NTZ R10, R4 ;  /* 0x00000004000a7305 */ /* 0x0000e2000020f100 */
[----:B------:R-:W-:-:S07]  /*0d80*/  FFMA R9, R12, R11, R9 ;  /* 0x0000000b0c097223 */ /* 0x000fce0000000009 */
[----:B------:R-:W4:Y:S01]  /*0d90*/  F2I.TRUNC.NTZ R9, R9 ;  /* 0x0000000900097305 */ /* 0x000f22000020f100 */
[----:B01----:R-:W-:Y:S05]  /*0da0*/  BRA.U UP0, `(.L_x_8) ;  /* 0xfffffff900c87547 */ /* 0x003fea000b83ffff */
.L_x_7:
[----:B------:R-:W-:Y:S05]  /*0db0*/  BRA.U !UP1, `(.L_x_6) ;  /* 0x0000000109f47547 */ /* 0x000fea000b800000 */
[----:B------:R-:W-:Y:S02]  /*0dc0*/  UISETP.GE.U32.AND UP0, UPT, UR8, 0x4, UPT ;  /* 0x000000040800788c */ /* 0x000fe4000bf06070 */
[----:B------:R-:W-:-:S04]  /*0dd0*/  ULOP3.LUT UR6, UR6, 0x1, URZ, 0xc0, !UPT ;  /* 0x0000000106067892 */ /* 0x000fc8000f8ec0ff */
[----:B------:R-:W-:-:S03]  /*0de0*/  UISETP.NE.U32.AND UP1, UPT, UR6, 0x1, UPT ;  /* 0x000000010600788c */ /* 0x000fc6000bf25070 */
[----:B------:R-:W-:Y:S08]  /*0df0*/  BRA.U !UP0, `(.L_x_9) ;  /* 0x0000000108a87547 */ /* 0x000ff0000b800000 */
[----:B------:R-:W0:Y:S01]  /*0e00*/  S2UR UR6, SR_CgaCtaId ;  /* 0x00000000000679c3 */ /* 0x000e220000008800 */
[----:B------:R-:W-:Y:S01]  /*0e10*/  UMOV UR5, 0x400 ;  /* 0x0000040000057882 */ /* 0x000fe20000000000 */
[----:B------:R-:W-:Y:S02]  /*0e20*/  I2FP.F32.S32 R11, R8 ;  /* 0x00000008000b7245 */ /* 0x000fe40000201400 */
[----:B---3--:R-:W-:Y:S02]  /*0e30*/  I2FP.F32.S32 R10, R10 ;  /* 0x0000000a000a7245 */ /* 0x008fe40000201400 */
[----:B--2-4-:R-:W-:Y:S01]  /*0e40*/  I2FP.F32.S32 R9, R9 ;  /* 0x0000000900097245 */ /* 0x014fe20000201400 */
[----:B0-----:R-:W-:-:S04]  /*0e50*/  ULEA UR5, UR6, UR5, 0x18 ;  /* 0x0000000506057291 */ /* 0x001fc8000f8ec0ff */
[----:B------:R-:W-:Y:S02]  /*0e60*/  ULEA UR5, UR4, UR5, 0x2 ;  /* 0x0000000504057291 */ /* 0x000fe4000f8e10ff */
[----:B------:R-:W-:-:S07]  /*0e70*/  UIADD3 UR4, UPT, UPT, UR4, 0x4, URZ ;  /* 0x0000000404047890 */ /* 0x000fce000fffe0ff */
[----:B------:R-:W0:Y:S02]  /*0e80*/  LDS.128 R4, [UR5] ;  /* 0x00000005ff047984 */ /* 0x000e240008000c00 */
[-C--:B0-----:R-:W-:Y:S01]  /*0e90*/  FFMA R11, R2, R4.reuse, R11 ;  /* 0x00000004020b7223 */ /* 0x081fe2000000000b */
[-C--:B------:R-:W-:Y:S01]  /*0ea0*/  FFMA R10, R3, R4.reuse, R10 ;  /* 0x00000004030a7223 */ /* 0x080fe2000000000a */
[----:B------:R-:W-:-:S04]  /*0eb0*/  FFMA R9, R12, R4, R9 ;  /* 0x000000040c097223 */ /* 0x000fc80000000009 */
        /* <DEDUP_REMOVED lines=24> */
[----:B------:R1:W2:Y:S01]  /*1040*/  F2I.TRUNC.NTZ R8, R13 ;  /* 0x0000000d00087305 */ /* 0x0002a2000020f100 */
[----:B------:R-:W-:Y:S01]  /*1050*/  FFMA R4, R3, R7, R4 ;  /* 0x0000000703047223 */ /* 0x000fe20000000004 */
[----:B0-----:R-:W-:-:S06]  /*1060*/  I2FP.F32.S32 R15, R11 ;  /* 0x0000000b000f7245 */ /* 0x001fcc0000201400 */
[----:B------:R1:W0:Y:S01]  /*1070*/  F2I.TRUNC.NTZ R10, R4 ;  /* 0x00000004000a7305 */ /* 0x000222000020f100 */
[----:B------:R-:W-:-:S07]  /*1080*/  FFMA R15, R12, R7, R15 ;  /* 0x000000070c0f7223 */ /* 0x000fce000000000f */
[----:B--2---:R1:W3:Y:S02]  /*1090*/  F2I.TRUNC.NTZ R9, R15 ;  /* 0x0000000f00097305 */ /* 0x0042e4000020f100 */
.L_x_9:
[----:B------:R-:W-:Y:S05]  /*10a0*/  BRA.U UP1, `(.L_x_6) ;  /* 0x0000000101387547 */ /* 0x000fea000b800000 */
[----:B------:R-:W5:Y:S01]  /*10b0*/  S2UR UR6, SR_CgaCtaId ;  /* 0x00000000000679c3 */ /* 0x000f620000008800 */
[----:B------:R-:W-:Y:S01]  /*10c0*/  UMOV UR5, 0x400 ;  /* 0x0000040000057882 */ /* 0x000fe20000000000 */
[----:B--2---:R-:W-:Y:S02]  /*10d0*/  I2FP.F32.S32 R7, R8 ;  /* 0x0000000800077245 */ /* 0x004fe40000201400 */
[----:B0--3--:R-:W-:Y:S02]  /*10e0*/  I2FP.F32.S32 R10, R10 ;  /* 0x0000000a000a7245 */ /* 0x009fe40000201400 */
[----:B----4-:R-:W-:Y:S01]  /*10f0*/  I2FP.F32.S32 R9, R9 ;  /* 0x0000000900097245 */ /* 0x010fe20000201400 */
[----:B-----5:R-:W-:-:S04]  /*1100*/  ULEA UR5, UR6, UR5, 0x18 ;  /* 0x0000000506057291 */ /* 0x020fc8000f8ec0ff */
[----:B------:R-:W-:-:S09]  /*1110*/  ULEA UR4, UR4, UR5, 0x2 ;  /* 0x0000000504047291 */ /* 0x000fd2000f8e10ff */
[----:B------:R-:W0:Y:S02]  /*1120*/  LDS R5, [UR4] ;  /* 0x00000004ff057984 */ /* 0x000e240008000800 */
[-C--:B0-----:R-:W-:Y:S01]  /*1130*/  FFMA R2, R2, R5.reuse, R7 ;  /* 0x0000000502027223 */ /* 0x081fe20000000007 */
[-C--:B------:R-:W-:Y:S01]  /*1140*/  FFMA R3, R3, R5.reuse, R10 ;  /* 0x0000000503037223 */ /* 0x080fe2000000000a */
[----:B------:R-:W-:Y:S02]  /*1150*/  FFMA R5, R12, R5, R9 ;  /* 0x000000050c057223 */ /* 0x000fe40000000009 */
[----:B------:R0:W2:Y:S08]  /*1160*/  F2I.TRUNC.NTZ R8, R2 ;  /* 0x0000000200087305 */ /* 0x0000b0000020f100 */
[----:B------:R0:W3:Y:S08]  /*1170*/  F2I.TRUNC.NTZ R10, R3 ;  /* 0x00000003000a7305 */ /* 0x0000f0000020f100 */
[----:B--2---:R0:W4:Y:S02]  /*1180*/  F2I.TRUNC.NTZ R9, R5 ;  /* 0x0000000500097305 */ /* 0x004124000020f100 */
.L_x_6:
[----:B------:R-:W0:Y:S01]  /*1190*/  LDCU.64 UR4, c[0x0][0x388] ;  /* 0x00007100ff0477ac */ /* 0x000e220008000a00 */
[----:B------:R-:W-:-:S05]  /*11a0*/  IMAD R0, R0, 0x3, RZ ;  /* 0x0000000300007824 */ /* 0x000fca00078e02ff */
[----:B0-----:R-:W-:-:S04]  /*11b0*/  IADD3 R2, P0, PT, R0, UR4, RZ ;  /* 0x0000000400027c10 */ /* 0x001fc8000ff1e0ff */
[----:B---3--:R-:W-:-:S05]  /*11c0*/  LEA.HI.X.SX32 R3, R0, UR5, 0x1, P0 ;  /* 0x0000000500037c11 */ /* 0x008fca00080f0eff */
[----:B------:R-:W-:Y:S04]  /*11d0*/  STG.E.U8 desc[UR12][R2.64], R8 ;  /* 0x0000000802007986 */ /* 0x000fe8000c10110c */
[----:B------:R-:W-:Y:S04]  /*11e0*/  STG.E.U8 desc[UR12][R2.64+0x1], R10 ;  /* 0x0000010a02007986 */ /* 0x000fe8000c10110c */
[----:B----4-:R-:W-:Y:S01]  /*11f0*/  STG.E.U8 desc[UR12][R2.64+0x2], R9 ;  /* 0x0000020902007986 */ /* 0x010fe2000c10110c */
[----:B------:R-:W-:Y:S05]  /*1200*/  EXIT ;  /* 0x000000000000794d */ /* 0x000fea0003800000 */
.L_x_10:
[----:B------:R-:W-:-:S00]  /*1210*/  BRA `(.L_x_10) ;  /* 0xfffffffc00fc7947 */ /* 0x000fc0000383ffff */
[----:B------:R-:W-:-:S00]  /*1220*/  NOP ;  /* 0x0000000000007918 */ /* 0x000fc00000000000 */
        /* <DEDUP_REMOVED lines=13> */
.L_x_11:


//--------------------- .nv.shared._Z11convolutionPhS_Pfii --------------------------
	.section	.nv.shared._Z11convolutionPhS_Pfii,"aw",@nobits
	.sectionflags	@""
	.align	4
.nv.shared._Z11convolutionPhS_Pfii:
	.zero		1060


//--------------------- .nv.shared.reserved.0     --------------------------
	.section	.nv.shared.reserved.0,"aw",@nobits
	.weak		__nv_reservedSMEM_offset_0_alias
	.size		__nv_reservedSMEM_offset_0_alias, 0, 64
	.other		__nv_reservedSMEM_offset_0_alias,@"STO_CUDA_RESERVED_SHARED STV_DEFAULT"
__nv_reservedSMEM_offset_0_alias:
	.zero		0
	.zero		64


//--------------------- .nv.constant0._Z11convolutionPhS_Pfii --------------------------
	.section	.nv.constant0._Z11convolutionPhS_Pfii,"a",@progbits
	.sectionflags	@""
	.align	4
.nv.constant0._Z11convolutionPhS_Pfii:
	.zero		928


//--------------------- SYMBOLS --------------------------

	.type		.nv.reservedSmem.offset0,@object
	.size		.nv.reservedSmem.offset0,0x4
	.type		.nv.reservedSmem.cap,@object
	.size		.nv.reservedSmem.cap,0x4
